//
// Generated by NVIDIA NVVM Compiler
//
// Compiler Build ID: CL-36424714
// Cuda compilation tools, release 13.0, V13.0.88
// Based on NVVM 20.0.0
//

.version 9.0
.target sm_100
.address_size 64

	// .globl	_Z18bajarBloquesKernelPiPKiS1_

.visible .entry _Z18bajarBloquesKernelPiPKiS1_(
	.param .u64 .ptr .align 1 _Z18bajarBloquesKernelPiPKiS1__param_0,
	.param .u64 .ptr .align 1 _Z18bajarBloquesKernelPiPKiS1__param_1,
	.param .u64 .ptr .align 1 _Z18bajarBloquesKernelPiPKiS1__param_2
)
{
	.reg .b32 	%r<5>;
	.reg .b64 	%rd<11>;

	ld.param.u64 	%rd1, [_Z18bajarBloquesKernelPiPKiS1__param_0];
	ld.param.u64 	%rd2, [_Z18bajarBloquesKernelPiPKiS1__param_1];
	ld.param.u64 	%rd3, [_Z18bajarBloquesKernelPiPKiS1__param_2];
	cvta.to.global.u64 	%rd4, %rd1;
	cvta.to.global.u64 	%rd5, %rd3;
	cvta.to.global.u64 	%rd6, %rd2;
	mov.u32 	%r1, %tid.x;
	mul.wide.u32 	%rd7, %r1, 4;
	add.s64 	%rd8, %rd6, %rd7;
	ld.global.u32 	%r2, [%rd8];
	add.s64 	%rd9, %rd5, %rd7;
	ld.global.u32 	%r3, [%rd9];
	add.s32 	%r4, %r3, %r2;
	add.s64 	%rd10, %rd4, %rd7;
	st.global.u32 	[%rd10], %r4;
	ret;

}


// ===== COMPILED SASS (sm_100) =====

	.target	sm_100

	.elftype	@"ET_EXEC"


//--------------------- .note.nv.tkinfo           --------------------------
	.section	.note.nv.tkinfo,"",@"SHT_NOTE"
	.sectionflags	@"SHF_NOTE_NV_TKINFO"
	.tkinfo
        /*0018*/ 	.word	0x00000002
        /*0030*/ 	.string	""
        /*0030*/ 	.string	"ptxas"
        /*0030*/ 	.string	"Cuda compilation tools, release 13.0, V13.0.88"
        /*0030*/ 	.string	"Build cuda_13.0.r13.0/compiler.36424714_0"
        /*0030*/ 	.string	"-arch sm_100 -m 64 "



//--------------------- .note.nv.cuinfo           --------------------------
	.section	.note.nv.cuinfo,"",@"SHT_NOTE"
	.sectionflags	@"SHF_NOTE_NV_CUINFO"
        /*0018*/ 	.short	0x0002
        /*001a*/ 	.short	0x0064
        /*001c*/ 	.short	0x0082
	.zero		2


//--------------------- .nv.info                  --------------------------
	.section	.nv.info,"",@"SHT_CUDA_INFO"
	.align	4


	//----- nvinfo : EIATTR_REGCOUNT
	.align		4
        /*0000*/ 	.byte	0x04, 0x2f
        /*0002*/ 	.short	(.L_1 - .L_0)
	.align		4
.L_0:
        /*0004*/ 	.word	index@(_Z18bajarBloquesKernelPiPKiS1_)
        /*0008*/ 	.word	0x0000000c


	//----- nvinfo : EIATTR_FRAME_SIZE
	.align		4
.L_1:
        /*000c*/ 	.byte	0x04, 0x11
        /*000e*/ 	.short	(.L_3 - .L_2)
	.align		4
.L_2:
        /*0010*/ 	.word	index@(_Z18bajarBloquesKernelPiPKiS1_)
        /*0014*/ 	.word	0x00000000


	//----- nvinfo : EIATTR_MIN_STACK_SIZE
	.align		4
.L_3:
        /*0018*/ 	.byte	0x04, 0x12
        /*001a*/ 	.short	(.L_5 - .L_4)
	.align		4
.L_4:
        /*001c*/ 	.word	index@(_Z18bajarBloquesKernelPiPKiS1_)
        /*0020*/ 	.word	0x00000000
.L_5:


//--------------------- .nv.compat                --------------------------
	.section	.nv.compat,"",@"SHT_CUDA_COMPAT_INFO"
	.align	4
        /*0000*/ 	.byte	0x02, 0x09, 0x00, 0x00, 0x02, 0x02, 0x01, 0x00, 0x02, 0x05, 0x05, 0x00, 0x03, 0x07, 0x01, 0x01
        /*0010*/ 	.byte	0x02, 0x03, 0x00, 0x00, 0x02, 0x06, 0x01, 0x00, 0x04, 0x0b, 0x08, 0x00, 0x09, 0x00, 0x00, 0x00
        /*0020*/ 	.byte	0x00, 0x00, 0x00, 0x00


//--------------------- .nv.info._Z18bajarBloquesKernelPiPKiS1_ --------------------------
	.section	.nv.info._Z18bajarBloquesKernelPiPKiS1_,"",@"SHT_CUDA_INFO"
	.sectionflags	@""
	.align	4


	//----- nvinfo : EIATTR_CUDA_API_VERSION
	.align		4
        /*0000*/ 	.byte	0x04, 0x37
        /*0002*/ 	.short	(.L_7 - .L_6)
.L_6:
        /*0004*/ 	.word	0x00000082


	//----- nvinfo : EIATTR_KPARAM_INFO
	.align		4
.L_7:
        /*0008*/ 	.byte	0x04, 0x17
        /*000a*/ 	.short	(.L_9 - .L_8)
.L_8:
        /*000c*/ 	.word	0x00000000
        /*0010*/ 	.short	0x0002
        /*0012*/ 	.short	0x0010
        /*0014*/ 	.byte	0x00, 0xf5, 0x21, 0x00


	//----- nvinfo : EIATTR_KPARAM_INFO
	.align		4
.L_9:
        /*0018*/ 	.byte	0x04, 0x17
        /*001a*/ 	.short	(.L_11 - .L_10)
.L_10:
        /*001c*/ 	.word	0x00000000
        /*0020*/ 	.short	0x0001
        /*0022*/ 	.short	0x0008
        /*0024*/ 	.byte	0x00, 0xf5, 0x21, 0x00


	//----- nvinfo : EIATTR_KPARAM_INFO
	.align		4
.L_11:
        /*0028*/ 	.byte	0x04, 0x17
        /*002a*/ 	.short	(.L_13 - .L_12)
.L_12:
        /*002c*/ 	.word	0x00000000
        /*0030*/ 	.short	0x0000
        /*0032*/ 	.short	0x0000
        /*0034*/ 	.byte	0x00, 0xf5, 0x21, 0x00


	//----- nvinfo : EIATTR_SPARSE_MMA_MASK
	.align		4
.L_13:
        /*0038*/ 	.byte	0x03, 0x50
        /*003a*/ 	.short	0x0000


	//----- nvinfo : EIATTR_MAXREG_COUNT
	.align		4
        /*003c*/ 	.byte	0x03, 0x1b
        /*003e*/ 	.short	0x00ff


	//----- nvinfo : EIATTR_MERCURY_ISA_VERSION
	.align		4
        /*0040*/ 	.byte	0x03, 0x5f
        /*0042*/ 	.short	0x0101


	//----- nvinfo : EIATTR_VRC_CTA_INIT_COUNT
	.align		4
        /*0044*/ 	.byte	0x02, 0x4a
	.zero		1
	.zero		1


	//----- nvinfo : EIATTR_EXIT_INSTR_OFFSETS
	.align		4
        /*0048*/ 	.byte	0x04, 0x1c
        /*004a*/ 	.short	(.L_15 - .L_14)


	//   ....[0]....
.L_14:
        /*004c*/ 	.word	0x000000d0


	//----- nvinfo : EIATTR_CBANK_PARAM_SIZE
	.align		4
.L_15:
        /*0050*/ 	.byte	0x03, 0x19
        /*0052*/ 	.short	0x0018


	//----- nvinfo : EIATTR_PARAM_CBANK
	.align		4
        /*0054*/ 	.byte	0x04, 0x0a
        /*0056*/ 	.short	(.L_17 - .L_16)
	.align		4
.L_16:
        /*0058*/ 	.word	index@(.nv.constant0._Z18bajarBloquesKernelPiPKiS1_)
        /*005c*/ 	.short	0x0380
        /*005e*/ 	.short	0x0018


	//----- nvinfo : EIATTR_SW_WAR
	.align		4
.L_17:
        /*0060*/ 	.byte	0x04, 0x36
        /*0062*/ 	.short	(.L_19 - .L_18)
.L_18:
        /*0064*/ 	.word	0x00000008
.L_19:


//--------------------- .nv.callgraph             --------------------------
	.section	.nv.callgraph,"",@"SHT_CUDA_CALLGRAPH"
	.align	4
	.sectionentsize	8
	.align		4
        /*0000*/ 	.word	0x00000000
	.align		4
        /*0004*/ 	.word	0xffffffff
	.align		4
        /*0008*/ 	.word	0x00000000
	.align		4
        /*000c*/ 	.word	0xfffffffe
	.align		4
        /*0010*/ 	.word	0x00000000
	.align		4
        /*0014*/ 	.word	0xfffffffd
	.align		4
        /*0018*/ 	.word	0x00000000
	.align		4
        /*001c*/ 	.word	0xfffffffc


//--------------------- .text._Z18bajarBloquesKernelPiPKiS1_ --------------------------
	.section	.text._Z18bajarBloquesKernelPiPKiS1_,"ax",@progbits
	.align	128
        .global         _Z18bajarBloquesKernelPiPKiS1_
        .type           _Z18bajarBloquesKernelPiPKiS1_,@function
        .size           _Z18bajarBloquesKernelPiPKiS1_,(.L_x_1 - _Z18bajarBloquesKernelPiPKiS1_)
        .other          _Z18bajarBloquesKernelPiPKiS1_,@"STO_CUDA_ENTRY STV_DEFAULT"
_Z18bajarBloquesKernelPiPKiS1_:
.text._Z18bajarBloquesKernelPiPKiS1_:
[----:B------:R-:W-:Y:S01]  /*0000*/  LDC R1, c[0x0][0x37c] ;  /* 0x0000df00ff017b82 */ /* 0x000fe20000000800 */
[----:B------:R-:W0:Y:S07]  /*0010*/  S2R R9, SR_TID.X ;  /* 0x0000000000097919 */ /* 0x000e2e0000002100 */
[----:B------:R-:W0:Y:S01]  /*0020*/  LDC.64 R2, c[0x0][0x388] ;  /* 0x0000e200ff027b82 */ /* 0x000e220000000a00 */
[----:B------:R-:W1:Y:S07]  /*0030*/  LDCU.64 UR4, c[0x0][0x358] ;  /* 0x00006b00ff0477ac */ /* 0x000e6e0008000a00 */
[----:B------:R-:W2:Y:S08]  /*0040*/  LDC.64 R4, c[0x0][0x390] ;  /* 0x0000e400ff047b82 */ /* 0x000eb00000000a00 */
[----:B------:R-:W3:Y:S01]  /*0050*/  LDC.64 R6, c[0x0][0x380] ;  /* 0x0000e000ff067b82 */ /* 0x000ee20000000a00 */
[----:B0-----:R-:W-:-:S04]  /*0060*/  IMAD.WIDE.U32 R2, R9, 0x4, R2 ;  /* 0x0000000409027825 */ /* 0x001fc800078e0002 */
[C---:B--2---:R-:W-:Y:S02]  /*0070*/  IMAD.WIDE.U32 R4, R9.reuse, 0x4, R4 ;  /* 0x0000000409047825 */ /* 0x044fe400078e0004 */
[----:B-1----:R-:W2:Y:S04]  /*0080*/  LDG.E R2, desc[UR4][R2.64] ;  /* 0x0000000402027981 */ /* 0x002ea8000c1e1900 */
[----:B------:R-:W2:Y:S01]  /*0090*/  LDG.E R5, desc[UR4][R4.64] ;  /* 0x0000000404057981 */ /* 0x000ea2000c1e1900 */
[----:B---3--:R-:W-:Y:S01]  /*00a0*/  IMAD.WIDE.U32 R6, R9, 0x4, R6 ;  /* 0x0000000409067825 */ /* 0x008fe200078e0006 */
[----:B--2---:R-:W-:-:S05]  /*00b0*/  IADD3 R9, PT, PT, R2, R5, RZ ;  /* 0x0000000502097210 */ /* 0x004fca0007ffe0ff */
[----:B------:R-:W-:Y:S01]  /*00c0*/  STG.E desc[UR4][R6.64], R9 ;  /* 0x0000000906007986 */ /* 0x000fe2000c101904 */
[----:B------:R-:W-:Y:S05]  /*00d0*/  EXIT ;  /* 0x000000000000794d */ /* 0x000fea0003800000 */
.L_x_0:
[----:B------:R-:W-:-:S00]  /*00e0*/  BRA `(.L_x_0) ;  /* 0xfffffffc00fc7947 */ /* 0x000fc0000383ffff */
[----:B------:R-:W-:-:S00]  /*00f0*/  NOP ;  /* 0x0000000000007918 */ /* 0x000fc00000000000 */
        /* <DEDUP_REMOVED lines=8> */
.L_x_1:


//--------------------- .nv.shared.reserved.0     --------------------------
	.section	.nv.shared.reserved.0,"aw",@nobits
	.weak		__nv_reservedSMEM_offset_0_alias
	.size		__nv_reservedSMEM_offset_0_alias, 0, 64
	.other		__nv_reservedSMEM_offset_0_alias,@"STO_CUDA_RESERVED_SHARED STV_DEFAULT"
__nv_reservedSMEM_offset_0_alias:
	.zero		0
	.zero		64


//--------------------- .nv.constant0._Z18bajarBloquesKernelPiPKiS1_ --------------------------
	.section	.nv.constant0._Z18bajarBloquesKernelPiPKiS1_,"a",@progbits
	.sectionflags	@""
	.align	4
.nv.constant0._Z18bajarBloquesKernelPiPKiS1_:
	.zero		920


//--------------------- SYMBOLS --------------------------

	.type		.nv.reservedSmem.offset0,@object
	.size		.nv.reservedSmem.offset0,0x4
